	.headerflags	@"EF_CUDA_TEXMODE_UNIFIED EF_CUDA_64BIT_ADDRESS EF_CUDA_ACCELERATORS EF_CUDA_SM90 EF_CUDA_VIRTUAL_SM(EF_CUDA_SM90)"
	.elftype	@"ET_EXEC"


//--------------------- .nv.info                  --------------------------
	.section	.nv.info,"",@"SHT_CUDA_INFO"
	.align	4


	//----- nvinfo : EIATTR_REGCOUNT
	.align		4
        /*0000*/ 	.byte	0x04, 0x2f
        /*0002*/ 	.short	(.L_1 - .L_0)
	.align		4
.L_0:
        /*0004*/ 	.word	index@(triton_poi_fused_convolution_leaky_relu_leaky_relu_backward_5)
        /*0008*/ 	.word	0x0000000c


	//----- nvinfo : EIATTR_MIN_STACK_SIZE
	.align		4
.L_1:
        /*000c*/ 	.byte	0x04, 0x12
        /*000e*/ 	.short	(.L_3 - .L_2)
	.align		4
.L_2:
        /*0010*/ 	.word	index@(triton_poi_fused_convolution_leaky_relu_leaky_relu_backward_5)
        /*0014*/ 	.word	0x00000000


	//----- nvinfo : EIATTR_FRAME_SIZE
	.align		4
.L_3:
        /*0018*/ 	.byte	0x04, 0x11
        /*001a*/ 	.short	(.L_5 - .L_4)
	.align		4
.L_4:
        /*001c*/ 	.word	index@(triton_poi_fused_convolution_leaky_relu_leaky_relu_backward_5)
        /*0020*/ 	.word	0x00000000


	//----- nvinfo : EIATTR_MIN_STACK_SIZE
	.align		4
.L_5:
        /*0024*/ 	.byte	0x04, 0x12
        /*0026*/ 	.short	(.L_7 - .L_6)
	.align		4
.L_6:
        /*0028*/ 	.word	index@(triton_poi_fused_convolution_leaky_relu_leaky_relu_backward_5)
        /*002c*/ 	.word	0x00000000
.L_7:


//--------------------- .nv.info.triton_poi_fused_convolution_leaky_relu_leaky_relu_backward_5 --------------------------
	.section	.nv.info.triton_poi_fused_convolution_leaky_relu_leaky_relu_backward_5,"",@"SHT_CUDA_INFO"
	.sectionflags	@""
	.align	4


	//----- nvinfo : EIATTR_CUDA_API_VERSION
	.align		4
        /*0000*/ 	.byte	0x04, 0x37
        /*0002*/ 	.short	(.L_9 - .L_8)
.L_8:
        /*0004*/ 	.word	0x0000007c


	//----- nvinfo : EIATTR_KPARAM_INFO
	.align		4
.L_9:
        /*0008*/ 	.byte	0x04, 0x17
        /*000a*/ 	.short	(.L_11 - .L_10)
.L_10:
        /*000c*/ 	.word	0x00000000
        /*0010*/ 	.short	0x0003
        /*0012*/ 	.short	0x0018
        /*0014*/ 	.byte	0x00, 0xf0, 0x11, 0x00


	//----- nvinfo : EIATTR_KPARAM_INFO
	.align		4
.L_11:
        /*0018*/ 	.byte	0x04, 0x17
        /*001a*/ 	.short	(.L_13 - .L_12)
.L_12:
        /*001c*/ 	.word	0x00000000
        /*0020*/ 	.short	0x0002
        /*0022*/ 	.short	0x0010
        /*0024*/ 	.byte	0x00, 0xf4, 0x21, 0x00


	//----- nvinfo : EIATTR_KPARAM_INFO
	.align		4
.L_13:
        /*0028*/ 	.byte	0x04, 0x17
        /*002a*/ 	.short	(.L_15 - .L_14)
.L_14:
        /*002c*/ 	.word	0x00000000
        /*0030*/ 	.short	0x0001
        /*0032*/ 	.short	0x0008
        /*0034*/ 	.byte	0x00, 0xf4, 0x21, 0x00


	//----- nvinfo : EIATTR_KPARAM_INFO
	.align		4
.L_15:
        /*0038*/ 	.byte	0x04, 0x17
        /*003a*/ 	.short	(.L_17 - .L_16)
.L_16:
        /*003c*/ 	.word	0x00000000
        /*0040*/ 	.short	0x0000
        /*0042*/ 	.short	0x0000
        /*0044*/ 	.byte	0x00, 0xf4, 0x21, 0x00


	//----- nvinfo : EIATTR_SPARSE_MMA_MASK
	.align		4
.L_17:
        /*0048*/ 	.byte	0x03, 0x50
        /*004a*/ 	.short	0x0000


	//----- nvinfo : EIATTR_MAXREG_COUNT
	.align		4
        /*004c*/ 	.byte	0x03, 0x1b
        /*004e*/ 	.short	0x00ff


	//----- nvinfo : EIATTR_EXIT_INSTR_OFFSETS
	.align		4
        /*0050*/ 	.byte	0x04, 0x1c
        /*0052*/ 	.short	(.L_19 - .L_18)


	//   ....[0]....
.L_18:
        /*0054*/ 	.word	0x000001e0


	//   ....[1]....
        /*0058*/ 	.word	0x00000200


	//----- nvinfo : EIATTR_REQNTID
	.align		4
.L_19:
        /*005c*/ 	.byte	0x04, 0x10
        /*005e*/ 	.short	(.L_21 - .L_20)
.L_20:
        /*0060*/ 	.word	0x00000080
        /*0064*/ 	.word	0x00000001
        /*0068*/ 	.word	0x00000001


	//----- nvinfo : EIATTR_CBANK_PARAM_SIZE
	.align		4
.L_21:
        /*006c*/ 	.byte	0x03, 0x19
        /*006e*/ 	.short	0x001c


	//----- nvinfo : EIATTR_PARAM_CBANK
	.align		4
        /*0070*/ 	.byte	0x04, 0x0a
        /*0072*/ 	.short	(.L_23 - .L_22)
	.align		4
.L_22:
        /*0074*/ 	.word	index@(.nv.constant0.triton_poi_fused_convolution_leaky_relu_leaky_relu_backward_5)
        /*0078*/ 	.short	0x0210
        /*007a*/ 	.short	0x001c


	//----- nvinfo : EIATTR_SW_WAR
	.align		4
.L_23:
        /*007c*/ 	.byte	0x04, 0x36
        /*007e*/ 	.short	(.L_25 - .L_24)
.L_24:
        /*0080*/ 	.word	0x00000008
.L_25:


//--------------------- .nv.callgraph             --------------------------
	.section	.nv.callgraph,"",@"SHT_CUDA_CALLGRAPH"
	.align	4
	.sectionentsize	8
	.align		4
        /*0000*/ 	.word	0x00000000
	.align		4
        /*0004*/ 	.word	0xffffffff
	.align		4
        /*0008*/ 	.word	0x00000000
	.align		4
        /*000c*/ 	.word	0xfffffffe
	.align		4
        /*0010*/ 	.word	0x00000000
	.align		4
        /*0014*/ 	.word	0xfffffffd
	.align		4
        /*0018*/ 	.word	0x00000000
	.align		4
        /*001c*/ 	.word	0xfffffffc


//--------------------- .text.triton_poi_fused_convolution_leaky_relu_leaky_relu_backward_5 --------------------------
	.section	.text.triton_poi_fused_convolution_leaky_relu_leaky_relu_backward_5,"ax",@progbits
	.align	128
        .global         triton_poi_fused_convolution_leaky_relu_leaky_relu_backward_5
        .type           triton_poi_fused_convolution_leaky_relu_leaky_relu_backward_5,@function
        .size           triton_poi_fused_convolution_leaky_relu_leaky_relu_backward_5,(.L_x_1 - triton_poi_fused_convolution_leaky_relu_leaky_relu_backward_5)
        .other          triton_poi_fused_convolution_leaky_relu_leaky_relu_backward_5,@"STO_CUDA_ENTRY STV_DEFAULT"
triton_poi_fused_convolution_leaky_relu_leaky_relu_backward_5:
.text.triton_poi_fused_convolution_leaky_relu_leaky_relu_backward_5:
[----:B------:R-:W0:Y:S02]  /*0000*/  LDC R1, c[0x0][0x28] ;  /* 0x00000a00ff017b82 */ /* 0x000e240000000800 */
[----:B------:R-:W1:Y:S01]  /*0010*/  S2R R0, SR_TID.X ;  /* 0x0000000000007919 */ /* 0x000e620000002100 */
[----:B------:R-:W2:Y:S01]  /*0020*/  LDC.64 R4, c[0x0][0x218] ;  /* 0x00008600ff047b82 */ /* 0x000ea20000000a00 */
[----:B------:R-:W-:Y:S01]  /*0030*/  ULDC.64 UR4, c[0x0][0x208] ;  /* 0x0000820000047ab9 */ /* 0x000fe20000000a00 */
[----:B------:R-:W-:Y:S01]  /*0040*/  ULDC.64 UR6, c[0x0][0x220] ;  /* 0x0000880000067ab9 */ /* 0x000fe20000000a00 */
[----:B------:R-:W3:Y:S01]  /*0050*/  S2R R7, SR_CTAID.X ;  /* 0x0000000000077919 */ /* 0x000ee20000002500 */
[----:B-1----:R-:W-:Y:S02]  /*0060*/  LOP3.LUT R0, R0, 0x7f, RZ, 0xc0, !PT ;  /* 0x0000007f00007812 */ /* 0x002fe400078ec0ff */
[----:B---3--:R-:W-:-:S03]  /*0070*/  SHF.R.S32.HI R2, RZ, 0x18, R7 ;  /* 0x00000018ff027819 */ /* 0x008fc60000011407 */
[----:B------:R-:W-:Y:S01]  /*0080*/  IMAD R7, R7, 0x80, R0 ;  /* 0x0000008007077824 */ /* 0x000fe200078e0200 */
[----:B------:R-:W-:Y:S02]  /*0090*/  SGXT R0, R2, 0x1 ;  /* 0x000000010200781a */ /* 0x000fe40000000200 */
[----:B------:R-:W1:Y:S02]  /*00a0*/  LDC.64 R2, c[0x0][0x210] ;  /* 0x00008400ff027b82 */ /* 0x000e640000000a00 */
[----:B------:R-:W-:Y:S02]  /*00b0*/  ISETP.GE.AND P0, PT, R7, 0x100, PT ;  /* 0x000001000700780c */ /* 0x000fe40003f06270 */
[----:B------:R-:W-:-:S04]  /*00c0*/  LEA.HI R0, R0, R7, RZ, 0x4 ;  /* 0x0000000700007211 */ /* 0x000fc800078f20ff */
[----:B------:R-:W-:-:S04]  /*00d0*/  SHF.R.S32.HI R0, RZ, 0x4, R0 ;  /* 0x00000004ff007819 */ /* 0x000fc80000011400 */
[----:B------:R-:W-:-:S04]  /*00e0*/  LEA.HI R6, R0, R0, RZ, 0x2 ;  /* 0x0000000000067211 */ /* 0x000fc800078f10ff */
[----:B------:R-:W-:-:S05]  /*00f0*/  LOP3.LUT R9, R6, 0xfffffffc, RZ, 0xc0, !PT ;  /* 0xfffffffc06097812 */ /* 0x000fca00078ec0ff */
[----:B------:R-:W-:Y:S02]  /*0100*/  IMAD.IADD R9, R0, 0x1, -R9 ;  /* 0x0000000100097824 */ /* 0x000fe400078e0a09 */
[----:B------:R-:W-:Y:S02]  /*0110*/  IMAD.MOV.U32 R0, RZ, RZ, RZ ;  /* 0x000000ffff007224 */ /* 0x000fe400078e00ff */
[----:B--2---:R-:W-:-:S04]  /*0120*/  IMAD.WIDE R4, R9, 0x4, R4 ;  /* 0x0000000409047825 */ /* 0x004fc800078e0204 */
[----:B------:R-:W-:Y:S02]  /*0130*/  IMAD.MOV.U32 R9, RZ, RZ, RZ ;  /* 0x000000ffff097224 */ /* 0x000fe400078e00ff */
[----:B-1----:R-:W-:-:S04]  /*0140*/  IMAD.WIDE R2, R7, 0x4, R2 ;  /* 0x0000000407027825 */ /* 0x002fc800078e0202 */
[----:B------:R-:W2:Y:S04]  /*0150*/  @!P0 LDG.E.EL R9, desc[UR4][R4.64] ;  /* 0x0000000404098981 */ /* 0x000ea8000c2e1900 */
[----:B------:R-:W2:Y:S01]  /*0160*/  @!P0 LDG.E R0, desc[UR4][R2.64] ;  /* 0x0000000402008981 */ /* 0x000ea2000c1e1900 */
[----:B------:R-:W-:-:S04]  /*0170*/  IADD3 R6, P2, R7, UR6, RZ ;  /* 0x0000000607067c10 */ /* 0x000fc8000ff5e0ff */
[----:B------:R-:W-:Y:S02]  /*0180*/  LEA.HI.X.SX32 R7, R7, UR7, 0x1, P2 ;  /* 0x0000000707077c11 */ /* 0x000fe400090f0eff */
[----:B--2---:R-:W-:Y:S01]  /*0190*/  FSETP.GT.AND P1, PT, R0, -R9, PT ;  /* 0x800000090000720b */ /* 0x004fe20003f24000 */
[----:B------:R-:W-:-:S12]  /*01a0*/  FADD R0, R9, R0 ;  /* 0x0000000009007221 */ /* 0x000fd80000000000 */
[----:B------:R-:W-:-:S05]  /*01b0*/  @!P1 FMUL R0, R0, 0.20000000298023223877 ;  /* 0x3e4ccccd00009820 */ /* 0x000fca0000400000 */
[----:B------:R-:W-:-:S04]  /*01c0*/  FSETP.GT.AND P1, PT, R0, RZ, PT ;  /* 0x000000ff0000720b */ /* 0x000fc80003f24000 */
[----:B------:R-:W-:Y:S01]  /*01d0*/  SEL R9, RZ, 0x1, !P1 ;  /* 0x00000001ff097807 */ /* 0x000fe20004800000 */
[----:B------:R-:W-:Y:S08]  /*01e0*/  @P0 EXIT ;  /* 0x000000000000094d */ /* 0x000ff00003800000 */
[----:B------:R-:W-:Y:S01]  /*01f0*/  STG.E.U8 desc[UR4][R6.64], R9 ;  /* 0x0000000906007986 */ /* 0x000fe2000c101104 */
[----:B------:R-:W-:Y:S05]  /*0200*/  EXIT ;  /* 0x000000000000794d */ /* 0x000fea0003800000 */
.L_x_0:
[----:B------:R-:W-:-:S00]  /*0210*/  BRA `(.L_x_0) ;  /* 0xfffffffc00fc7947 */ /* 0x000fc0000383ffff */
[----:B------:R-:W-:-:S00]  /*0220*/  NOP ;  /* 0x0000000000007918 */ /* 0x000fc00000000000 */
        /* <DEDUP_REMOVED lines=13> */
.L_x_1:


//--------------------- .nv.constant0.triton_poi_fused_convolution_leaky_relu_leaky_relu_backward_5 --------------------------
	.section	.nv.constant0.triton_poi_fused_convolution_leaky_relu_leaky_relu_backward_5,"a",@progbits
	.sectionflags	@""
	.align	4
.nv.constant0.triton_poi_fused_convolution_leaky_relu_leaky_relu_backward_5:
	.zero		556
